	.headerflags	@"EF_CUDA_TEXMODE_UNIFIED EF_CUDA_64BIT_ADDRESS EF_CUDA_ACCELERATORS EF_CUDA_SM90 EF_CUDA_VIRTUAL_SM(EF_CUDA_SM90)"
	.elftype	@"ET_EXEC"


//--------------------- .nv.info                  --------------------------
	.section	.nv.info,"",@"SHT_CUDA_INFO"
	.align	4


	//----- nvinfo : EIATTR_REGCOUNT
	.align		4
        /*0000*/ 	.byte	0x04, 0x2f
        /*0002*/ 	.short	(.L_3 - .L_2)
	.align		4
.L_2:
        /*0004*/ 	.word	index@(triton_poi_fused__native_batch_norm_legit_no_training_convolution_relu_9)
        /*0008*/ 	.word	0x00000016


	//----- nvinfo : EIATTR_MIN_STACK_SIZE
	.align		4
.L_3:
        /*000c*/ 	.byte	0x04, 0x12
        /*000e*/ 	.short	(.L_5 - .L_4)
	.align		4
.L_4:
        /*0010*/ 	.word	index@(triton_poi_fused__native_batch_norm_legit_no_training_convolution_relu_9)
        /*0014*/ 	.word	0x00000000


	//----- nvinfo : EIATTR_FRAME_SIZE
	.align		4
.L_5:
        /*0018*/ 	.byte	0x04, 0x11
        /*001a*/ 	.short	(.L_7 - .L_6)
	.align		4
.L_6:
        /*001c*/ 	.word	index@(triton_poi_fused__native_batch_norm_legit_no_training_convolution_relu_9)
        /*0020*/ 	.word	0x00000000


	//----- nvinfo : EIATTR_MIN_STACK_SIZE
	.align		4
.L_7:
        /*0024*/ 	.byte	0x04, 0x12
        /*0026*/ 	.short	(.L_9 - .L_8)
	.align		4
.L_8:
        /*0028*/ 	.word	index@(triton_poi_fused__native_batch_norm_legit_no_training_convolution_relu_9)
        /*002c*/ 	.word	0x00000000
.L_9:


//--------------------- .nv.info.triton_poi_fused__native_batch_norm_legit_no_training_convolution_relu_9 --------------------------
	.section	.nv.info.triton_poi_fused__native_batch_norm_legit_no_training_convolution_relu_9,"",@"SHT_CUDA_INFO"
	.sectionflags	@""
	.align	4


	//----- nvinfo : EIATTR_CUDA_API_VERSION
	.align		4
        /*0000*/ 	.byte	0x04, 0x37
        /*0002*/ 	.short	(.L_11 - .L_10)
.L_10:
        /*0004*/ 	.word	0x0000007c


	//----- nvinfo : EIATTR_KPARAM_INFO
	.align		4
.L_11:
        /*0008*/ 	.byte	0x04, 0x17
        /*000a*/ 	.short	(.L_13 - .L_12)
.L_12:
        /*000c*/ 	.word	0x00000000
        /*0010*/ 	.short	0x0007
        /*0012*/ 	.short	0x0038
        /*0014*/ 	.byte	0x00, 0xf0, 0x11, 0x00


	//----- nvinfo : EIATTR_KPARAM_INFO
	.align		4
.L_13:
        /*0018*/ 	.byte	0x04, 0x17
        /*001a*/ 	.short	(.L_15 - .L_14)
.L_14:
        /*001c*/ 	.word	0x00000000
        /*0020*/ 	.short	0x0006
        /*0022*/ 	.short	0x0030
        /*0024*/ 	.byte	0x00, 0xf4, 0x21, 0x00


	//----- nvinfo : EIATTR_KPARAM_INFO
	.align		4
.L_15:
        /*0028*/ 	.byte	0x04, 0x17
        /*002a*/ 	.short	(.L_17 - .L_16)
.L_16:
        /*002c*/ 	.word	0x00000000
        /*0030*/ 	.short	0x0005
        /*0032*/ 	.short	0x0028
        /*0034*/ 	.byte	0x00, 0xf4, 0x21, 0x00


	//----- nvinfo : EIATTR_KPARAM_INFO
	.align		4
.L_17:
        /*0038*/ 	.byte	0x04, 0x17
        /*003a*/ 	.short	(.L_19 - .L_18)
.L_18:
        /*003c*/ 	.word	0x00000000
        /*0040*/ 	.short	0x0004
        /*0042*/ 	.short	0x0020
        /*0044*/ 	.byte	0x00, 0xf4, 0x21, 0x00


	//----- nvinfo : EIATTR_KPARAM_INFO
	.align		4
.L_19:
        /*0048*/ 	.byte	0x04, 0x17
        /*004a*/ 	.short	(.L_21 - .L_20)
.L_20:
        /*004c*/ 	.word	0x00000000
        /*0050*/ 	.short	0x0003
        /*0052*/ 	.short	0x0018
        /*0054*/ 	.byte	0x00, 0xf4, 0x21, 0x00


	//----- nvinfo : EIATTR_KPARAM_INFO
	.align		4
.L_21:
        /*0058*/ 	.byte	0x04, 0x17
        /*005a*/ 	.short	(.L_23 - .L_22)
.L_22:
        /*005c*/ 	.word	0x00000000
        /*0060*/ 	.short	0x0002
        /*0062*/ 	.short	0x0010
        /*0064*/ 	.byte	0x00, 0xf4, 0x21, 0x00


	//----- nvinfo : EIATTR_KPARAM_INFO
	.align		4
.L_23:
        /*0068*/ 	.byte	0x04, 0x17
        /*006a*/ 	.short	(.L_25 - .L_24)
.L_24:
        /*006c*/ 	.word	0x00000000
        /*0070*/ 	.short	0x0001
        /*0072*/ 	.short	0x0008
        /*0074*/ 	.byte	0x00, 0xf4, 0x21, 0x00


	//----- nvinfo : EIATTR_KPARAM_INFO
	.align		4
.L_25:
        /*0078*/ 	.byte	0x04, 0x17
        /*007a*/ 	.short	(.L_27 - .L_26)
.L_26:
        /*007c*/ 	.word	0x00000000
        /*0080*/ 	.short	0x0000
        /*0082*/ 	.short	0x0000
        /*0084*/ 	.byte	0x00, 0xf4, 0x21, 0x00


	//----- nvinfo : EIATTR_SPARSE_MMA_MASK
	.align		4
.L_27:
        /*0088*/ 	.byte	0x03, 0x50
        /*008a*/ 	.short	0x0000


	//----- nvinfo : EIATTR_MAXREG_COUNT
	.align		4
        /*008c*/ 	.byte	0x03, 0x1b
        /*008e*/ 	.short	0x00ff


	//----- nvinfo : EIATTR_EXIT_INSTR_OFFSETS
	.align		4
        /*0090*/ 	.byte	0x04, 0x1c
        /*0092*/ 	.short	(.L_29 - .L_28)


	//   ....[0]....
.L_28:
        /*0094*/ 	.word	0x00000430


	//----- nvinfo : EIATTR_REQNTID
	.align		4
.L_29:
        /*0098*/ 	.byte	0x04, 0x10
        /*009a*/ 	.short	(.L_31 - .L_30)
.L_30:
        /*009c*/ 	.word	0x00000100
        /*00a0*/ 	.word	0x00000001
        /*00a4*/ 	.word	0x00000001


	//----- nvinfo : EIATTR_CBANK_PARAM_SIZE
	.align		4
.L_31:
        /*00a8*/ 	.byte	0x03, 0x19
        /*00aa*/ 	.short	0x003c


	//----- nvinfo : EIATTR_PARAM_CBANK
	.align		4
        /*00ac*/ 	.byte	0x04, 0x0a
        /*00ae*/ 	.short	(.L_33 - .L_32)
	.align		4
.L_32:
        /*00b0*/ 	.word	index@(.nv.constant0.triton_poi_fused__native_batch_norm_legit_no_training_convolution_relu_9)
        /*00b4*/ 	.short	0x0210
        /*00b6*/ 	.short	0x003c


	//----- nvinfo : EIATTR_SW_WAR
	.align		4
.L_33:
        /*00b8*/ 	.byte	0x04, 0x36
        /*00ba*/ 	.short	(.L_35 - .L_34)
.L_34:
        /*00bc*/ 	.word	0x00000008
.L_35:


//--------------------- .nv.callgraph             --------------------------
	.section	.nv.callgraph,"",@"SHT_CUDA_CALLGRAPH"
	.align	4
	.sectionentsize	8
	.align		4
        /*0000*/ 	.word	0x00000000
	.align		4
        /*0004*/ 	.word	0xffffffff
	.align		4
        /*0008*/ 	.word	0x00000000
	.align		4
        /*000c*/ 	.word	0xfffffffe
	.align		4
        /*0010*/ 	.word	0x00000000
	.align		4
        /*0014*/ 	.word	0xfffffffd
	.align		4
        /*0018*/ 	.word	0x00000000
	.align		4
        /*001c*/ 	.word	0xfffffffc


//--------------------- .nv.constant4             --------------------------
	.section	.nv.constant4,"a",@progbits
	.align	8
	.align		8
.nv.constant4:
        /*0000*/ 	.dword	_$_str
	.align		8
        /*0008*/ 	.dword	_$_str_$_2


//--------------------- .text.triton_poi_fused__native_batch_norm_legit_no_training_convolution_relu_9 --------------------------
	.section	.text.triton_poi_fused__native_batch_norm_legit_no_training_convolution_relu_9,"ax",@progbits
	.align	128
        .global         triton_poi_fused__native_batch_norm_legit_no_training_convolution_relu_9
        .type           triton_poi_fused__native_batch_norm_legit_no_training_convolution_relu_9,@function
        .size           triton_poi_fused__native_batch_norm_legit_no_training_convolution_relu_9,(.L_x_1 - triton_poi_fused__native_batch_norm_legit_no_training_convolution_relu_9)
        .other          triton_poi_fused__native_batch_norm_legit_no_training_convolution_relu_9,@"STO_CUDA_ENTRY STV_DEFAULT"
triton_poi_fused__native_batch_norm_legit_no_training_convolution_relu_9:
.text.triton_poi_fused__native_batch_norm_legit_no_training_convolution_relu_9:
[----:B------:R-:W-:Y:S01]  /*0000*/  LDC R1, c[0x0][0x28] ;  /* 0x00000a00ff017b82 */ /* 0x000fe20000000800 */
[----:B------:R-:W1:Y:S07]  /*0010*/  S2R R0, SR_TID.X ;  /* 0x0000000000007919 */ /* 0x000e6e0000002100 */
[----:B------:R-:W2:Y:S01]  /*0020*/  LDC.64 R6, c[0x0][0x228] ;  /* 0x00008a00ff067b82 */ /* 0x000ea20000000a00 */
[----:B------:R-:W-:Y:S01]  /*0030*/  ULDC.64 UR4, c[0x0][0x208] ;  /* 0x0000820000047ab9 */ /* 0x000fe20000000a00 */
[----:B------:R-:W3:Y:S06]  /*0040*/  S2R R5, SR_CTAID.X ;  /* 0x0000000000057919 */ /* 0x000eec0000002500 */
[----:B------:R-:W4:Y:S08]  /*0050*/  LDC.64 R12, c[0x0][0x218] ;  /* 0x00008600ff0c7b82 */ /* 0x000f300000000a00 */
[----:B------:R-:W5:Y:S08]  /*0060*/  LDC.64 R14, c[0x0][0x220] ;  /* 0x00008800ff0e7b82 */ /* 0x000f700000000a00 */
[----:B------:R-:W5:Y:S01]  /*0070*/  LDC.64 R10, c[0x0][0x238] ;  /* 0x00008e00ff0a7b82 */ /* 0x000f620000000a00 */
[----:B-1----:R-:W-:-:S07]  /*0080*/  SHF.L.U32 R0, R0, 0x1, RZ ;  /* 0x0000000100007819 */ /* 0x002fce00000006ff */
[----:B------:R-:W1:Y:S01]  /*0090*/  LDC.64 R16, c[0x0][0x230] ;  /* 0x00008c00ff107b82 */ /* 0x000e620000000a00 */
[----:B---3--:R-:W-:Y:S02]  /*00a0*/  SHF.R.S32.HI R3, RZ, 0x16, R5 ;  /* 0x00000016ff037819 */ /* 0x008fe40000011405 */
[----:B------:R-:W-:Y:S02]  /*00b0*/  LOP3.LUT R0, R0, 0x1fe, RZ, 0xc0, !PT ;  /* 0x000001fe00007812 */ /* 0x000fe400078ec0ff */
[----:B------:R-:W-:Y:S02]  /*00c0*/  SGXT R3, R3, 0x1 ;  /* 0x000000010303781a */ /* 0x000fe40000000200 */
[----:B------:R-:W-:-:S04]  /*00d0*/  LEA R0, R5, R0, 0x9 ;  /* 0x0000000005007211 */ /* 0x000fc800078e48ff */
[----:B------:R-:W-:-:S04]  /*00e0*/  LEA.HI R3, R3, R0, RZ, 0x9 ;  /* 0x0000000003037211 */ /* 0x000fc800078f48ff */
[----:B------:R-:W-:-:S04]  /*00f0*/  LOP3.LUT R3, R3, 0xfffffe00, RZ, 0xc0, !PT ;  /* 0xfffffe0003037812 */ /* 0x000fc800078ec0ff */
[----:B------:R-:W-:Y:S02]  /*0100*/  IADD3 R8, R0, -R3, RZ ;  /* 0x8000000300087210 */ /* 0x000fe40007ffe0ff */
[----:B------:R-:W3:Y:S03]  /*0110*/  LDC.64 R2, c[0x0][0x210] ;  /* 0x00008400ff027b82 */ /* 0x000ee60000000a00 */
[----:B--2---:R-:W-:-:S06]  /*0120*/  IMAD.WIDE R6, R8, 0x4, R6 ;  /* 0x0000000408067825 */ /* 0x004fcc00078e0206 */
[----:B------:R-:W2:Y:S01]  /*0130*/  LDG.E.EL.64 R6, desc[UR4][R6.64] ;  /* 0x0000000406067981 */ /* 0x000ea2000c2e1b00 */
[----:B----4-:R-:W-:-:S04]  /*0140*/  IMAD.WIDE R12, R8, 0x4, R12 ;  /* 0x00000004080c7825 */ /* 0x010fc800078e020c */
[C---:B-----5:R-:W-:Y:S02]  /*0150*/  IMAD.WIDE R14, R8.reuse, 0x4, R14 ;  /* 0x00000004080e7825 */ /* 0x060fe400078e020e */
[----:B------:R-:W4:Y:S02]  /*0160*/  LDG.E.EL.64 R12, desc[UR4][R12.64] ;  /* 0x000000040c0c7981 */ /* 0x000f24000c2e1b00 */
[----:B0-----:R-:W-:Y:S02]  /*0170*/  IMAD.WIDE R10, R8, 0x4, R10 ;  /* 0x00000004080a7825 */ /* 0x001fe400078e020a */
[----:B------:R-:W5:Y:S02]  /*0180*/  LDG.E.EL.64 R14, desc[UR4][R14.64] ;  /* 0x000000040e0e7981 */ /* 0x000f64000c2e1b00 */
[----:B---3--:R-:W-:Y:S02]  /*0190*/  IMAD.WIDE R2, R0, 0x4, R2 ;  /* 0x0000000400027825 */ /* 0x008fe400078e0202 */
[----:B------:R-:W3:Y:S04]  /*01a0*/  LDG.E.EL.64 R10, desc[UR4][R10.64] ;  /* 0x000000040a0a7981 */ /* 0x000ee8000c2e1b00 */
[----:B------:R-:W4:Y:S01]  /*01b0*/  LDG.E.64 R4, desc[UR4][R2.64] ;  /* 0x0000000402047981 */ /* 0x000f22000c1e1b00 */
[----:B-1----:R-:W-:-:S05]  /*01c0*/  IMAD.WIDE R16, R8, 0x4, R16 ;  /* 0x0000000408107825 */ /* 0x002fca00078e0210 */
[----:B------:R0:W3:Y:S02]  /*01d0*/  LDG.E.EL.64 R8, desc[UR4][R16.64] ;  /* 0x0000000410087981 */ /* 0x0000e4000c2e1b00 */
[----:B0-----:R-:W-:Y:S01]  /*01e0*/  HFMA2.MMA R16, -RZ, RZ, 1.625, 0 ;  /* 0x3e800000ff107435 */ /* 0x001fe200000001ff */
[----:B--2---:R-:W-:Y:S01]  /*01f0*/  FADD R6, R6, 9.9999997473787516356e-06 ;  /* 0x3727c5ac06067421 */ /* 0x004fe20000000000 */
[----:B------:R-:W-:-:S03]  /*0200*/  FADD R7, R7, 9.9999997473787516356e-06 ;  /* 0x3727c5ac07077421 */ /* 0x000fc60000000000 */
[----:B------:R-:W0:Y:S08]  /*0210*/  MUFU.SQRT R18, R6 ;  /* 0x0000000600127308 */ /* 0x000e300000002000 */
[----:B------:R1:W2:Y:S01]  /*0220*/  MUFU.SQRT R19, R7 ;  /* 0x0000000700137308 */ /* 0x0002a20000002000 */
[C---:B0-----:R-:W-:Y:S02]  /*0230*/  FSETP.GT.AND P0, PT, R18.reuse, 8.50705917302346158658e+37, PT ;  /* 0x7e8000001200780b */ /* 0x041fe40003f04000 */
[----:B------:R-:W-:Y:S01]  /*0240*/  FSETP.GEU.AND P2, PT, R18, 1.175494350822287508e-38, PT ;  /* 0x008000001200780b */ /* 0x000fe20003f4e000 */
[----:B-1----:R-:W0:Y:S01]  /*0250*/  LDC.64 R6, c[0x0][0x240] ;  /* 0x00009000ff067b82 */ /* 0x002e220000000a00 */
[----:B--2---:R-:W-:-:S02]  /*0260*/  FSETP.GT.AND P1, PT, R19, 8.50705917302346158658e+37, PT ;  /* 0x7e8000001300780b */ /* 0x004fc40003f24000 */
[----:B------:R-:W-:-:S07]  /*0270*/  FSETP.GEU.AND P3, PT, R19, 1.175494350822287508e-38, PT ;  /* 0x008000001300780b */ /* 0x000fce0003f6e000 */
[----:B------:R-:W-:-:S04]  /*0280*/  @P0 FMUL R18, R18, 0.25 ;  /* 0x3e80000012120820 */ /* 0x000fc80000400000 */
[----:B------:R-:W-:Y:S01]  /*0290*/  @!P2 FMUL R18, R18, 16777216 ;  /* 0x4b8000001212a820 */ /* 0x000fe20000400000 */
[----:B------:R-:W-:-:S04]  /*02a0*/  @P1 FMUL R19, R19, 0.25 ;  /* 0x3e80000013131820 */ /* 0x000fc80000400000 */
[----:B------:R-:W-:Y:S01]  /*02b0*/  @!P3 FMUL R19, R19, 16777216 ;  /* 0x4b8000001313b820 */ /* 0x000fe20000400000 */
[----:B------:R-:W1:Y:S01]  /*02c0*/  MUFU.RCP R18, R18 ;  /* 0x0000001200127308 */ /* 0x000e620000001000 */
[----:B------:R-:W-:-:S07]  /*02d0*/  FSEL R17, R16, 1, P0 ;  /* 0x3f80000010117808 */ /* 0x000fce0000000000 */
[----:B------:R-:W2:Y:S01]  /*02e0*/  MUFU.RCP R19, R19 ;  /* 0x0000001300137308 */ /* 0x000ea20000001000 */
[----:B------:R-:W-:Y:S01]  /*02f0*/  FSEL R16, R16, 1, P1 ;  /* 0x3f80000010107808 */ /* 0x000fe20000800000 */
[----:B------:R-:W-:Y:S01]  /*0300*/  @!P2 FMUL R17, R17, 16777216 ;  /* 0x4b8000001111a820 */ /* 0x000fe20000400000 */
[----:B----4-:R-:W-:Y:S01]  /*0310*/  FADD R4, R4, R12 ;  /* 0x0000000c04047221 */ /* 0x010fe20000000000 */
[----:B------:R-:W-:Y:S02]  /*0320*/  FADD R5, R5, R13 ;  /* 0x0000000d05057221 */ /* 0x000fe40000000000 */
[----:B------:R-:W-:Y:S01]  /*0330*/  @!P3 FMUL R16, R16, 16777216 ;  /* 0x4b8000001010b820 */ /* 0x000fe20000400000 */
[----:B-1----:R-:W-:Y:S01]  /*0340*/  FMUL R17, R18, R17 ;  /* 0x0000001112117220 */ /* 0x002fe20000400000 */
[----:B-----5:R-:W-:Y:S01]  /*0350*/  FADD R14, -R14, R4 ;  /* 0x000000040e0e7221 */ /* 0x020fe20000000100 */
[----:B------:R-:W-:Y:S01]  /*0360*/  FADD R15, -R15, R5 ;  /* 0x000000050f0f7221 */ /* 0x000fe20000000100 */
[----:B--2---:R-:W-:-:S02]  /*0370*/  FMUL R16, R19, R16 ;  /* 0x0000001013107220 */ /* 0x004fc40000400000 */
[----:B------:R-:W-:Y:S02]  /*0380*/  FMUL R17, R14, R17 ;  /* 0x000000110e117220 */ /* 0x000fe40000400000 */
[----:B------:R-:W-:Y:S02]  /*0390*/  FMUL R16, R15, R16 ;  /* 0x000000100f107220 */ /* 0x000fe40000400000 */
[----:B---3--:R-:W-:Y:S02]  /*03a0*/  FFMA R8, R8, R17, R10 ;  /* 0x0000001108087223 */ /* 0x008fe4000000000a */
[----:B------:R-:W-:-:S03]  /*03b0*/  FFMA R9, R9, R16, R11 ;  /* 0x0000001009097223 */ /* 0x000fc6000000000b */
[----:B------:R-:W-:Y:S02]  /*03c0*/  FSETP.GEU.AND P0, PT, R8, RZ, PT ;  /* 0x000000ff0800720b */ /* 0x000fe40003f0e000 */
[C---:B------:R-:W-:Y:S01]  /*03d0*/  FSETP.GEU.AND P1, PT, R9.reuse, RZ, PT ;  /* 0x000000ff0900720b */ /* 0x040fe20003f2e000 */
[----:B0-----:R-:W-:Y:S01]  /*03e0*/  IMAD.WIDE R6, R0, 0x4, R6 ;  /* 0x0000000400067825 */ /* 0x001fe200078e0206 */
[----:B------:R-:W-:Y:S02]  /*03f0*/  FSEL R8, R8, RZ, P0 ;  /* 0x000000ff08087208 */ /* 0x000fe40000000000 */
[----:B------:R-:W-:Y:S01]  /*0400*/  FSEL R9, R9, RZ, P1 ;  /* 0x000000ff09097208 */ /* 0x000fe20000800000 */
[----:B------:R-:W-:Y:S04]  /*0410*/  STG.E.64 desc[UR4][R2.64], R4 ;  /* 0x0000000402007986 */ /* 0x000fe8000c101b04 */
[----:B------:R-:W-:Y:S01]  /*0420*/  STG.E.64 desc[UR4][R6.64], R8 ;  /* 0x0000000806007986 */ /* 0x000fe2000c101b04 */
[----:B------:R-:W-:Y:S05]  /*0430*/  EXIT ;  /* 0x000000000000794d */ /* 0x000fea0003800000 */
.L_x_0:
[----:B------:R-:W-:-:S00]  /*0440*/  BRA `(.L_x_0) ;  /* 0xfffffffc00fc7947 */ /* 0x000fc0000383ffff */
[----:B------:R-:W-:-:S00]  /*0450*/  NOP ;  /* 0x0000000000007918 */ /* 0x000fc00000000000 */
        /* <DEDUP_REMOVED lines=10> */
.L_x_1:


//--------------------- .nv.global.init           --------------------------
	.section	.nv.global.init,"aw",@progbits
.nv.global.init:
	.type		_$_str,@object
	.size		_$_str,(_$_str_$_2 - _$_str)
_$_str:
        /*0000*/ 	.byte	0x5f, 0x5f, 0x43, 0x55, 0x44, 0x41, 0x5f, 0x46, 0x54, 0x5a, 0x00
	.type		_$_str_$_2,@object
	.size		_$_str_$_2,(.L_1 - _$_str_$_2)
_$_str_$_2:
        /*000b*/ 	.byte	0x5f, 0x5f, 0x43, 0x55, 0x44, 0x41, 0x5f, 0x50, 0x52, 0x45, 0x43, 0x5f, 0x53, 0x51, 0x52, 0x54
        /*001b*/ 	.byte	0x00
.L_1:


//--------------------- .nv.constant0.triton_poi_fused__native_batch_norm_legit_no_training_convolution_relu_9 --------------------------
	.section	.nv.constant0.triton_poi_fused__native_batch_norm_legit_no_training_convolution_relu_9,"a",@progbits
	.sectionflags	@""
	.align	4
.nv.constant0.triton_poi_fused__native_batch_norm_legit_no_training_convolution_relu_9:
	.zero		588
